//
// Generated by NVIDIA NVVM Compiler
//
// Compiler Build ID: CL-36424714
// Cuda compilation tools, release 13.0, V13.0.88
// Based on NVVM 20.0.0
//

.version 9.0
.target sm_100
.address_size 64

	// .globl	_Z28taco_binarySearchBeforeBlockPiS_iiii
.global .align 1 .b8 _ZN34_INTERNAL_0257f3dc_4_k_cu_9285224d4cuda3std3__45__cpo5beginE[1];
.global .align 1 .b8 _ZN34_INTERNAL_0257f3dc_4_k_cu_9285224d4cuda3std3__45__cpo3endE[1];
.global .align 1 .b8 _ZN34_INTERNAL_0257f3dc_4_k_cu_9285224d4cuda3std3__45__cpo6cbeginE[1];
.global .align 1 .b8 _ZN34_INTERNAL_0257f3dc_4_k_cu_9285224d4cuda3std3__45__cpo4cendE[1];
.global .align 1 .b8 _ZN34_INTERNAL_0257f3dc_4_k_cu_9285224d4cuda3std3__45__cpo6rbeginE[1];
.global .align 1 .b8 _ZN34_INTERNAL_0257f3dc_4_k_cu_9285224d4cuda3std3__45__cpo4rendE[1];
.global .align 1 .b8 _ZN34_INTERNAL_0257f3dc_4_k_cu_9285224d4cuda3std3__45__cpo7crbeginE[1];
.global .align 1 .b8 _ZN34_INTERNAL_0257f3dc_4_k_cu_9285224d4cuda3std3__45__cpo5crendE[1];
.global .align 1 .b8 _ZN34_INTERNAL_0257f3dc_4_k_cu_9285224d4cuda3std3__436_GLOBAL__N__0257f3dc_4_k_cu_9285224d6ignoreE[1];
.global .align 1 .b8 _ZN34_INTERNAL_0257f3dc_4_k_cu_9285224d4cuda3std3__419piecewise_constructE[1];
.global .align 1 .b8 _ZN34_INTERNAL_0257f3dc_4_k_cu_9285224d4cuda3std3__48in_placeE[1];
.global .align 1 .b8 _ZN34_INTERNAL_0257f3dc_4_k_cu_9285224d4cuda3std3__420unreachable_sentinelE[1];
.global .align 1 .b8 _ZN34_INTERNAL_0257f3dc_4_k_cu_9285224d4cuda3std6ranges3__45__cpo4swapE[1];
.global .align 1 .b8 _ZN34_INTERNAL_0257f3dc_4_k_cu_9285224d4cuda3std6ranges3__45__cpo9iter_moveE[1];
.global .align 1 .b8 _ZN34_INTERNAL_0257f3dc_4_k_cu_9285224d4cuda3std6ranges3__45__cpo5beginE[1];
.global .align 1 .b8 _ZN34_INTERNAL_0257f3dc_4_k_cu_9285224d4cuda3std6ranges3__45__cpo3endE[1];
.global .align 1 .b8 _ZN34_INTERNAL_0257f3dc_4_k_cu_9285224d4cuda3std6ranges3__45__cpo6cbeginE[1];
.global .align 1 .b8 _ZN34_INTERNAL_0257f3dc_4_k_cu_9285224d4cuda3std6ranges3__45__cpo4cendE[1];
.global .align 1 .b8 _ZN34_INTERNAL_0257f3dc_4_k_cu_9285224d4cuda3std6ranges3__45__cpo7advanceE[1];
.global .align 1 .b8 _ZN34_INTERNAL_0257f3dc_4_k_cu_9285224d4cuda3std6ranges3__45__cpo9iter_swapE[1];
.global .align 1 .b8 _ZN34_INTERNAL_0257f3dc_4_k_cu_9285224d4cuda3std6ranges3__45__cpo4nextE[1];
.global .align 1 .b8 _ZN34_INTERNAL_0257f3dc_4_k_cu_9285224d4cuda3std6ranges3__45__cpo4prevE[1];
.global .align 1 .b8 _ZN34_INTERNAL_0257f3dc_4_k_cu_9285224d4cuda3std6ranges3__45__cpo4dataE[1];
.global .align 1 .b8 _ZN34_INTERNAL_0257f3dc_4_k_cu_9285224d4cuda3std6ranges3__45__cpo5cdataE[1];
.global .align 1 .b8 _ZN34_INTERNAL_0257f3dc_4_k_cu_9285224d4cuda3std6ranges3__45__cpo4sizeE[1];
.global .align 1 .b8 _ZN34_INTERNAL_0257f3dc_4_k_cu_9285224d4cuda3std6ranges3__45__cpo5ssizeE[1];
.global .align 1 .b8 _ZN34_INTERNAL_0257f3dc_4_k_cu_9285224d4cuda3std6ranges3__45__cpo8distanceE[1];
.global .align 1 .b8 _ZN34_INTERNAL_0257f3dc_4_k_cu_9285224d6thrust24THRUST_300001_SM_1000_NS6system6detail10sequential3seqE[1];

.visible .entry _Z28taco_binarySearchBeforeBlockPiS_iiii(
	.param .u64 .ptr .align 1 _Z28taco_binarySearchBeforeBlockPiS_iiii_param_0,
	.param .u64 .ptr .align 1 _Z28taco_binarySearchBeforeBlockPiS_iiii_param_1,
	.param .u32 _Z28taco_binarySearchBeforeBlockPiS_iiii_param_2,
	.param .u32 _Z28taco_binarySearchBeforeBlockPiS_iiii_param_3,
	.param .u32 _Z28taco_binarySearchBeforeBlockPiS_iiii_param_4,
	.param .u32 _Z28taco_binarySearchBeforeBlockPiS_iiii_param_5
)
{
	.reg .pred 	%p<7>;
	.reg .b32 	%r<28>;
	.reg .b64 	%rd<11>;

	ld.param.u64 	%rd3, [_Z28taco_binarySearchBeforeBlockPiS_iiii_param_0];
	ld.param.u64 	%rd2, [_Z28taco_binarySearchBeforeBlockPiS_iiii_param_1];
	ld.param.u32 	%r24, [_Z28taco_binarySearchBeforeBlockPiS_iiii_param_2];
	ld.param.u32 	%r26, [_Z28taco_binarySearchBeforeBlockPiS_iiii_param_3];
	ld.param.u32 	%r12, [_Z28taco_binarySearchBeforeBlockPiS_iiii_param_4];
	ld.param.u32 	%r13, [_Z28taco_binarySearchBeforeBlockPiS_iiii_param_5];
	cvta.to.global.u64 	%rd1, %rd3;
	mov.u32 	%r14, %tid.x;
	mov.u32 	%r15, %ctaid.x;
	mov.u32 	%r16, %ntid.x;
	mad.lo.s32 	%r1, %r15, %r16, %r14;
	setp.gt.s32 	%p1, %r1, %r13;
	@%p1 bra 	$L__BB0_7;
	mul.lo.s32 	%r2, %r12, %r1;
	mul.wide.s32 	%rd4, %r26, 4;
	add.s64 	%rd5, %rd1, %rd4;
	ld.global.nc.u32 	%r17, [%rd5];
	setp.le.s32 	%p2, %r17, %r2;
	mov.u32 	%r27, %r26;
	@%p2 bra 	$L__BB0_6;
	sub.s32 	%r18, %r26, %r24;
	setp.lt.s32 	%p3, %r18, 2;
	mov.u32 	%r27, %r24;
	@%p3 bra 	$L__BB0_6;
$L__BB0_3:
	add.s32 	%r19, %r26, %r24;
	shr.u32 	%r20, %r19, 31;
	add.s32 	%r21, %r19, %r20;
	shr.s32 	%r27, %r21, 1;
	mul.wide.s32 	%rd6, %r27, 4;
	add.s64 	%rd7, %rd1, %rd6;
	ld.global.nc.u32 	%r6, [%rd7];
	setp.lt.s32 	%p4, %r6, %r2;
	mov.u32 	%r25, %r27;
	@%p4 bra 	$L__BB0_5;
	setp.le.s32 	%p5, %r6, %r2;
	mov.u32 	%r25, %r24;
	mov.u32 	%r26, %r27;
	@%p5 bra 	$L__BB0_6;
$L__BB0_5:
	sub.s32 	%r22, %r26, %r25;
	setp.gt.s32 	%p6, %r22, 1;
	mov.u32 	%r24, %r25;
	mov.u32 	%r27, %r25;
	@%p6 bra 	$L__BB0_3;
$L__BB0_6:
	cvta.to.global.u64 	%rd8, %rd2;
	mul.wide.s32 	%rd9, %r1, 4;
	add.s64 	%rd10, %rd8, %rd9;
	st.global.u32 	[%rd10], %r27;
$L__BB0_7:
	ret;

}


// ===== COMPILED SASS (sm_100) =====

	.target	sm_100

	.elftype	@"ET_EXEC"


//--------------------- .note.nv.tkinfo           --------------------------
	.section	.note.nv.tkinfo,"",@"SHT_NOTE"
	.sectionflags	@"SHF_NOTE_NV_TKINFO"
	.tkinfo
        /*0018*/ 	.word	0x00000002
        /*0030*/ 	.string	""
        /*0030*/ 	.string	"ptxas"
        /*0030*/ 	.string	"Cuda compilation tools, release 13.0, V13.0.88"
        /*0030*/ 	.string	"Build cuda_13.0.r13.0/compiler.36424714_0"
        /*0030*/ 	.string	"-arch sm_100 -m 64 "



//--------------------- .note.nv.cuinfo           --------------------------
	.section	.note.nv.cuinfo,"",@"SHT_NOTE"
	.sectionflags	@"SHF_NOTE_NV_CUINFO"
        /*0018*/ 	.short	0x0002
        /*001a*/ 	.short	0x0064
        /*001c*/ 	.short	0x0082
	.zero		2


//--------------------- .nv.info                  --------------------------
	.section	.nv.info,"",@"SHT_CUDA_INFO"
	.align	4


	//----- nvinfo : EIATTR_REGCOUNT
	.align		4
        /*0000*/ 	.byte	0x04, 0x2f
        /*0002*/ 	.short	(.L_29 - .L_28)
	.align		4
.L_28:
        /*0004*/ 	.word	index@(_Z28taco_binarySearchBeforeBlockPiS_iiii)
        /*0008*/ 	.word	0x0000000e


	//----- nvinfo : EIATTR_FRAME_SIZE
	.align		4
.L_29:
        /*000c*/ 	.byte	0x04, 0x11
        /*000e*/ 	.short	(.L_31 - .L_30)
	.align		4
.L_30:
        /*0010*/ 	.word	index@(_Z28taco_binarySearchBeforeBlockPiS_iiii)
        /*0014*/ 	.word	0x00000000


	//----- nvinfo : EIATTR_MIN_STACK_SIZE
	.align		4
.L_31:
        /*0018*/ 	.byte	0x04, 0x12
        /*001a*/ 	.short	(.L_33 - .L_32)
	.align		4
.L_32:
        /*001c*/ 	.word	index@(_Z28taco_binarySearchBeforeBlockPiS_iiii)
        /*0020*/ 	.word	0x00000000
.L_33:


//--------------------- .nv.compat                --------------------------
	.section	.nv.compat,"",@"SHT_CUDA_COMPAT_INFO"
	.align	4
        /*0000*/ 	.byte	0x02, 0x09, 0x00, 0x00, 0x02, 0x02, 0x01, 0x00, 0x02, 0x05, 0x05, 0x00, 0x03, 0x07, 0x01, 0x01
        /*0010*/ 	.byte	0x02, 0x03, 0x00, 0x00, 0x02, 0x06, 0x01, 0x00, 0x04, 0x0b, 0x08, 0x00, 0x09, 0x00, 0x00, 0x00
        /*0020*/ 	.byte	0x00, 0x00, 0x00, 0x00


//--------------------- .nv.info._Z28taco_binarySearchBeforeBlockPiS_iiii --------------------------
	.section	.nv.info._Z28taco_binarySearchBeforeBlockPiS_iiii,"",@"SHT_CUDA_INFO"
	.sectionflags	@""
	.align	4


	//----- nvinfo : EIATTR_CUDA_API_VERSION
	.align		4
        /*0000*/ 	.byte	0x04, 0x37
        /*0002*/ 	.short	(.L_35 - .L_34)
.L_34:
        /*0004*/ 	.word	0x00000082


	//----- nvinfo : EIATTR_KPARAM_INFO
	.align		4
.L_35:
        /*0008*/ 	.byte	0x04, 0x17
        /*000a*/ 	.short	(.L_37 - .L_36)
.L_36:
        /*000c*/ 	.word	0x00000000
        /*0010*/ 	.short	0x0005
        /*0012*/ 	.short	0x001c
        /*0014*/ 	.byte	0x00, 0xf0, 0x11, 0x00


	//----- nvinfo : EIATTR_KPARAM_INFO
	.align		4
.L_37:
        /*0018*/ 	.byte	0x04, 0x17
        /*001a*/ 	.short	(.L_39 - .L_38)
.L_38:
        /*001c*/ 	.word	0x00000000
        /*0020*/ 	.short	0x0004
        /*0022*/ 	.short	0x0018
        /*0024*/ 	.byte	0x00, 0xf0, 0x11, 0x00


	//----- nvinfo : EIATTR_KPARAM_INFO
	.align		4
.L_39:
        /*0028*/ 	.byte	0x04, 0x17
        /*002a*/ 	.short	(.L_41 - .L_40)
.L_40:
        /*002c*/ 	.word	0x00000000
        /*0030*/ 	.short	0x0003
        /*0032*/ 	.short	0x0014
        /*0034*/ 	.byte	0x00, 0xf0, 0x11, 0x00


	//----- nvinfo : EIATTR_KPARAM_INFO
	.align		4
.L_41:
        /*0038*/ 	.byte	0x04, 0x17
        /*003a*/ 	.short	(.L_43 - .L_42)
.L_42:
        /*003c*/ 	.word	0x00000000
        /*0040*/ 	.short	0x0002
        /*0042*/ 	.short	0x0010
        /*0044*/ 	.byte	0x00, 0xf0, 0x11, 0x00


	//----- nvinfo : EIATTR_KPARAM_INFO
	.align		4
.L_43:
        /*0048*/ 	.byte	0x04, 0x17
        /*004a*/ 	.short	(.L_45 - .L_44)
.L_44:
        /*004c*/ 	.word	0x00000000
        /*0050*/ 	.short	0x0001
        /*0052*/ 	.short	0x0008
        /*0054*/ 	.byte	0x00, 0xf5, 0x21, 0x00


	//----- nvinfo : EIATTR_KPARAM_INFO
	.align		4
.L_45:
        /*0058*/ 	.byte	0x04, 0x17
        /*005a*/ 	.short	(.L_47 - .L_46)
.L_46:
        /*005c*/ 	.word	0x00000000
        /*0060*/ 	.short	0x0000
        /*0062*/ 	.short	0x0000
        /*0064*/ 	.byte	0x00, 0xf5, 0x21, 0x00


	//----- nvinfo : EIATTR_SPARSE_MMA_MASK
	.align		4
.L_47:
        /*0068*/ 	.byte	0x03, 0x50
        /*006a*/ 	.short	0x0000


	//----- nvinfo : EIATTR_MAXREG_COUNT
	.align		4
        /*006c*/ 	.byte	0x03, 0x1b
        /*006e*/ 	.short	0x00ff


	//----- nvinfo : EIATTR_MERCURY_ISA_VERSION
	.align		4
        /*0070*/ 	.byte	0x03, 0x5f
        /*0072*/ 	.short	0x0101


	//----- nvinfo : EIATTR_VRC_CTA_INIT_COUNT
	.align		4
        /*0074*/ 	.byte	0x02, 0x4a
	.zero		1
	.zero		1


	//----- nvinfo : EIATTR_EXIT_INSTR_OFFSETS
	.align		4
        /*0078*/ 	.byte	0x04, 0x1c
        /*007a*/ 	.short	(.L_49 - .L_48)


	//   ....[0]....
.L_48:
        /*007c*/ 	.word	0x00000070


	//   ....[1]....
        /*0080*/ 	.word	0x00000350


	//----- nvinfo : EIATTR_CRS_STACK_SIZE
	.align		4
.L_49:
        /*0084*/ 	.byte	0x04, 0x1e
        /*0086*/ 	.short	(.L_51 - .L_50)
.L_50:
        /*0088*/ 	.word	0x00000000


	//----- nvinfo : EIATTR_CBANK_PARAM_SIZE
	.align		4
.L_51:
        /*008c*/ 	.byte	0x03, 0x19
        /*008e*/ 	.short	0x0020


	//----- nvinfo : EIATTR_PARAM_CBANK
	.align		4
        /*0090*/ 	.byte	0x04, 0x0a
        /*0092*/ 	.short	(.L_53 - .L_52)
	.align		4
.L_52:
        /*0094*/ 	.word	index@(.nv.constant0._Z28taco_binarySearchBeforeBlockPiS_iiii)
        /*0098*/ 	.short	0x0380
        /*009a*/ 	.short	0x0020


	//----- nvinfo : EIATTR_SW_WAR
	.align		4
.L_53:
        /*009c*/ 	.byte	0x04, 0x36
        /*009e*/ 	.short	(.L_55 - .L_54)
.L_54:
        /*00a0*/ 	.word	0x00000008
.L_55:


//--------------------- .nv.callgraph             --------------------------
	.section	.nv.callgraph,"",@"SHT_CUDA_CALLGRAPH"
	.align	4
	.sectionentsize	8
	.align		4
        /*0000*/ 	.word	0x00000000
	.align		4
        /*0004*/ 	.word	0xffffffff
	.align		4
        /*0008*/ 	.word	0x00000000
	.align		4
        /*000c*/ 	.word	0xfffffffe
	.align		4
        /*0010*/ 	.word	0x00000000
	.align		4
        /*0014*/ 	.word	0xfffffffd
	.align		4
        /*0018*/ 	.word	0x00000000
	.align		4
        /*001c*/ 	.word	0xfffffffc


//--------------------- .nv.constant4             --------------------------
	.section	.nv.constant4,"a",@progbits
	.align	8
	.align		8
.nv.constant4:
        /*0000*/ 	.dword	_ZN34_INTERNAL_0257f3dc_4_k_cu_9285224d4cuda3std3__45__cpo5beginE
	.align		8
        /*0008*/ 	.dword	_ZN34_INTERNAL_0257f3dc_4_k_cu_9285224d4cuda3std3__45__cpo3endE
	.align		8
        /*0010*/ 	.dword	_ZN34_INTERNAL_0257f3dc_4_k_cu_9285224d4cuda3std3__45__cpo6cbeginE
	.align		8
        /*0018*/ 	.dword	_ZN34_INTERNAL_0257f3dc_4_k_cu_9285224d4cuda3std3__45__cpo4cendE
	.align		8
        /*0020*/ 	.dword	_ZN34_INTERNAL_0257f3dc_4_k_cu_9285224d4cuda3std3__45__cpo6rbeginE
	.align		8
        /*0028*/ 	.dword	_ZN34_INTERNAL_0257f3dc_4_k_cu_9285224d4cuda3std3__45__cpo4rendE
	.align		8
        /*0030*/ 	.dword	_ZN34_INTERNAL_0257f3dc_4_k_cu_9285224d4cuda3std3__45__cpo7crbeginE
	.align		8
        /*0038*/ 	.dword	_ZN34_INTERNAL_0257f3dc_4_k_cu_9285224d4cuda3std3__45__cpo5crendE
	.align		8
        /*0040*/ 	.dword	_ZN34_INTERNAL_0257f3dc_4_k_cu_9285224d4cuda3std3__436_GLOBAL__N__0257f3dc_4_k_cu_9285224d6ignoreE
	.align		8
        /*0048*/ 	.dword	_ZN34_INTERNAL_0257f3dc_4_k_cu_9285224d4cuda3std3__419piecewise_constructE
	.align		8
        /*0050*/ 	.dword	_ZN34_INTERNAL_0257f3dc_4_k_cu_9285224d4cuda3std3__48in_placeE
	.align		8
        /*0058*/ 	.dword	_ZN34_INTERNAL_0257f3dc_4_k_cu_9285224d4cuda3std3__420unreachable_sentinelE
	.align		8
        /*0060*/ 	.dword	_ZN34_INTERNAL_0257f3dc_4_k_cu_9285224d4cuda3std6ranges3__45__cpo4swapE
	.align		8
        /*0068*/ 	.dword	_ZN34_INTERNAL_0257f3dc_4_k_cu_9285224d4cuda3std6ranges3__45__cpo9iter_moveE
	.align		8
        /*0070*/ 	.dword	_ZN34_INTERNAL_0257f3dc_4_k_cu_9285224d4cuda3std6ranges3__45__cpo5beginE
	.align		8
        /*0078*/ 	.dword	_ZN34_INTERNAL_0257f3dc_4_k_cu_9285224d4cuda3std6ranges3__45__cpo3endE
	.align		8
        /*0080*/ 	.dword	_ZN34_INTERNAL_0257f3dc_4_k_cu_9285224d4cuda3std6ranges3__45__cpo6cbeginE
	.align		8
        /*0088*/ 	.dword	_ZN34_INTERNAL_0257f3dc_4_k_cu_9285224d4cuda3std6ranges3__45__cpo4cendE
	.align		8
        /*0090*/ 	.dword	_ZN34_INTERNAL_0257f3dc_4_k_cu_9285224d4cuda3std6ranges3__45__cpo7advanceE
	.align		8
        /*0098*/ 	.dword	_ZN34_INTERNAL_0257f3dc_4_k_cu_9285224d4cuda3std6ranges3__45__cpo9iter_swapE
	.align		8
        /*00a0*/ 	.dword	_ZN34_INTERNAL_0257f3dc_4_k_cu_9285224d4cuda3std6ranges3__45__cpo4nextE
	.align		8
        /*00a8*/ 	.dword	_ZN34_INTERNAL_0257f3dc_4_k_cu_9285224d4cuda3std6ranges3__45__cpo4prevE
	.align		8
        /*00b0*/ 	.dword	_ZN34_INTERNAL_0257f3dc_4_k_cu_9285224d4cuda3std6ranges3__45__cpo4dataE
	.align		8
        /*00b8*/ 	.dword	_ZN34_INTERNAL_0257f3dc_4_k_cu_9285224d4cuda3std6ranges3__45__cpo5cdataE
	.align		8
        /*00c0*/ 	.dword	_ZN34_INTERNAL_0257f3dc_4_k_cu_9285224d4cuda3std6ranges3__45__cpo4sizeE
	.align		8
        /*00c8*/ 	.dword	_ZN34_INTERNAL_0257f3dc_4_k_cu_9285224d4cuda3std6ranges3__45__cpo5ssizeE
	.align		8
        /*00d0*/ 	.dword	_ZN34_INTERNAL_0257f3dc_4_k_cu_9285224d4cuda3std6ranges3__45__cpo8distanceE
	.align		8
        /*00d8*/ 	.dword	_ZN34_INTERNAL_0257f3dc_4_k_cu_9285224d6thrust24THRUST_300001_SM_1000_NS6system6detail10sequential3seqE


//--------------------- .text._Z28taco_binarySearchBeforeBlockPiS_iiii --------------------------
	.section	.text._Z28taco_binarySearchBeforeBlockPiS_iiii,"ax",@progbits
	.align	128
        .global         _Z28taco_binarySearchBeforeBlockPiS_iiii
        .type           _Z28taco_binarySearchBeforeBlockPiS_iiii,@function
        .size           _Z28taco_binarySearchBeforeBlockPiS_iiii,(.L_x_6 - _Z28taco_binarySearchBeforeBlockPiS_iiii)
        .other          _Z28taco_binarySearchBeforeBlockPiS_iiii,@"STO_CUDA_ENTRY STV_DEFAULT"
_Z28taco_binarySearchBeforeBlockPiS_iiii:
.text._Z28taco_binarySearchBeforeBlockPiS_iiii:
[----:B------:R-:W-:Y:S01]  /*0000*/  LDC R1, c[0x0][0x37c] ;  /* 0x0000df00ff017b82 */ /* 0x000fe20000000800 */
[----:B------:R-:W0:Y:S07]  /*0010*/  S2R R7, SR_TID.X ;  /* 0x0000000000077919 */ /* 0x000e2e0000002100 */
[----:B------:R-:W0:Y:S01]  /*0020*/  S2UR UR4, SR_CTAID.X ;  /* 0x00000000000479c3 */ /* 0x000e220000002500 */
[----:B------:R-:W1:Y:S07]  /*0030*/  LDCU UR5, c[0x0][0x39c] ;  /* 0x00007380ff0577ac */ /* 0x000e6e0008000800 */
[----:B------:R-:W0:Y:S02]  /*0040*/  LDC R0, c[0x0][0x360] ;  /* 0x0000d800ff007b82 */ /* 0x000e240000000800 */
[----:B0-----:R-:W-:-:S05]  /*0050*/  IMAD R7, R0, UR4, R7 ;  /* 0x0000000400077c24 */ /* 0x001fca000f8e0207 */
[----:B-1----:R-:W-:-:S13]  /*0060*/  ISETP.GT.AND P0, PT, R7, UR5, PT ;  /* 0x0000000507007c0c */ /* 0x002fda000bf04270 */
[----:B------:R-:W-:Y:S05]  /*0070*/  @P0 EXIT ;  /* 0x000000000000094d */ /* 0x000fea0003800000 */
[----:B------:R-:W0:Y:S01]  /*0080*/  LDC R5, c[0x0][0x394] ;  /* 0x0000e500ff057b82 */ /* 0x000e220000000800 */
[----:B------:R-:W1:Y:S01]  /*0090*/  LDCU.64 UR4, c[0x0][0x358] ;  /* 0x00006b00ff0477ac */ /* 0x000e620008000a00 */
[----:B------:R-:W2:Y:S06]  /*00a0*/  LDCU UR6, c[0x0][0x398] ;  /* 0x00007300ff0677ac */ /* 0x000eac0008000800 */
[----:B------:R-:W0:Y:S02]  /*00b0*/  LDC.64 R2, c[0x0][0x380] ;  /* 0x0000e000ff027b82 */ /* 0x000e240000000a00 */
[----:B0-----:R-:W-:-:S06]  /*00c0*/  IMAD.WIDE R2, R5, 0x4, R2 ;  /* 0x0000000405027825 */ /* 0x001fcc00078e0202 */
[----:B-1----:R-:W3:Y:S01]  /*00d0*/  LDG.E.CONSTANT R3, desc[UR4][R2.64] ;  /* 0x0000000402037981 */ /* 0x002ee2000c1e9900 */
[----:B--2---:R-:W-:Y:S01]  /*00e0*/  IMAD R6, R7, UR6, RZ ;  /* 0x0000000607067c24 */ /* 0x004fe2000f8e02ff */
[----:B------:R-:W0:Y:S01]  /*00f0*/  LDCU UR8, c[0x0][0x394] ;  /* 0x00007280ff0877ac */ /* 0x000e220008000800 */
[----:B------:R-:W-:Y:S01]  /*0100*/  BSSY.RECONVERGENT B0, `(.L_x_0) ;  /* 0x0000020000007945 */ /* 0x000fe20003800200 */
[----:B0-----:R-:W-:Y:S02]  /*0110*/  IMAD.U32 R9, RZ, RZ, UR8 ;  /* 0x00000008ff097e24 */ /* 0x001fe4000f8e00ff */
[----:B---3--:R-:W-:-:S13]  /*0120*/  ISETP.GT.AND P0, PT, R3, R6, PT ;  /* 0x000000060300720c */ /* 0x008fda0003f04270 */
[----:B------:R-:W-:Y:S05]  /*0130*/  @!P0 BRA `(.L_x_1) ;  /* 0x0000000000708947 */ /* 0x000fea0003800000 */
[----:B------:R-:W0:Y:S01]  /*0140*/  LDCU UR6, c[0x0][0x390] ;  /* 0x00007200ff0677ac */ /* 0x000e220008000800 */
[----:B------:R-:W1:Y:S01]  /*0150*/  LDCU UR7, c[0x0][0x390] ;  /* 0x00007200ff0777ac */ /* 0x000e620008000800 */
[----:B0-----:R-:W-:Y:S01]  /*0160*/  VIADD R0, R5, -UR6 ;  /* 0x8000000605007c36 */ /* 0x001fe20008000000 */
[----:B-1----:R-:W-:-:S04]  /*0170*/  MOV R9, UR7 ;  /* 0x0000000700097c02 */ /* 0x002fc80008000f00 */
[----:B------:R-:W-:-:S13]  /*0180*/  ISETP.GE.AND P0, PT, R0, 0x2, PT ;  /* 0x000000020000780c */ /* 0x000fda0003f06270 */
[----:B------:R-:W-:Y:S05]  /*0190*/  @!P0 BRA `(.L_x_1) ;  /* 0x0000000000588947 */ /* 0x000fea0003800000 */
[----:B------:R-:W0:Y:S01]  /*01a0*/  LDC.64 R4, c[0x0][0x380] ;  /* 0x0000e000ff047b82 */ /* 0x000e220000000a00 */
[----:B------:R-:W-:Y:S01]  /*01b0*/  IMAD.U32 R0, RZ, RZ, UR7 ;  /* 0x00000007ff007e24 */ /* 0x000fe2000f8e00ff */
[----:B------:R-:W-:-:S07]  /*01c0*/  MOV R9, UR8 ;  /* 0x0000000800097c02 */ /* 0x000fce0008000f00 */
.L_x_4:
[----:B------:R-:W-:-:S05]  /*01d0*/  IMAD.IADD R2, R9, 0x1, R0 ;  /* 0x0000000109027824 */ /* 0x000fca00078e0200 */
[----:B------:R-:W-:-:S04]  /*01e0*/  LEA.HI R2, R2, R2, RZ, 0x1 ;  /* 0x0000000202027211 */ /* 0x000fc800078f08ff */
[----:B------:R-:W-:-:S05]  /*01f0*/  SHF.R.S32.HI R11, RZ, 0x1, R2 ;  /* 0x00000001ff0b7819 */ /* 0x000fca0000011402 */
[----:B0-----:R-:W-:-:S06]  /*0200*/  IMAD.WIDE R2, R11, 0x4, R4 ;  /* 0x000000040b027825 */ /* 0x001fcc00078e0204 */
[----:B------:R-:W2:Y:S01]  /*0210*/  LDG.E.CONSTANT R3, desc[UR4][R2.64] ;  /* 0x0000000402037981 */ /* 0x000ea2000c1e9900 */
[----:B------:R-:W-:Y:S01]  /*0220*/  BSSY.RELIABLE B1, `(.L_x_2) ;  /* 0x0000008000017945 */ /* 0x000fe20003800100 */
[----:B--2---:R-:W-:-:S13]  /*0230*/  ISETP.GE.AND P0, PT, R3, R6, PT ;  /* 0x000000060300720c */ /* 0x004fda0003f06270 */
[----:B------:R-:W-:Y:S05]  /*0240*/  @!P0 BRA `(.L_x_3) ;  /* 0x0000000000148947 */ /* 0x000fea0003800000 */
[----:B------:R-:W-:Y:S02]  /*0250*/  ISETP.GT.AND P0, PT, R3, R6, PT ;  /* 0x000000060300720c */ /* 0x000fe40003f04270 */
[----:B------:R-:W-:-:S11]  /*0260*/  MOV R9, R11 ;  /* 0x0000000b00097202 */ /* 0x000fd60000000f00 */
[----:B------:R-:W-:Y:S05]  /*0270*/  @!P0 BREAK.RELIABLE B1 ;  /* 0x0000000000018942 */ /* 0x000fea0003800100 */
[----:B------:R-:W-:Y:S05]  /*0280*/  @!P0 BRA `(.L_x_1) ;  /* 0x00000000001c8947 */ /* 0x000fea0003800000 */
[----:B------:R-:W-:-:S07]  /*0290*/  IMAD.MOV.U32 R11, RZ, RZ, R0 ;  /* 0x000000ffff0b7224 */ /* 0x000fce00078e0000 */
.L_x_3:
[----:B------:R-:W-:Y:S05]  /*02a0*/  BSYNC.RELIABLE B1 ;  /* 0x0000000000017941 */ /* 0x000fea0003800100 */
.L_x_2:
[----:B------:R-:W-:-:S04]  /*02b0*/  IADD3 R0, PT, PT, R9, -R11, RZ ;  /* 0x8000000b09007210 */ /* 0x000fc80007ffe0ff */
[----:B------:R-:W-:Y:S01]  /*02c0*/  ISETP.GT.AND P0, PT, R0, 0x1, PT ;  /* 0x000000010000780c */ /* 0x000fe20003f04270 */
[----:B------:R-:W-:-:S12]  /*02d0*/  IMAD.MOV.U32 R0, RZ, RZ, R11 ;  /* 0x000000ffff007224 */ /* 0x000fd800078e000b */
[----:B------:R-:W-:Y:S05]  /*02e0*/  @P0 BRA `(.L_x_4) ;  /* 0xfffffffc00b80947 */ /* 0x000fea000383ffff */
[----:B------:R-:W-:-:S07]  /*02f0*/  MOV R9, R11 ;  /* 0x0000000b00097202 */ /* 0x000fce0000000f00 */
.L_x_1:
[----:B------:R-:W-:Y:S05]  /*0300*/  BSYNC.RECONVERGENT B0 ;  /* 0x0000000000007941 */ /* 0x000fea0003800200 */
.L_x_0:
[----:B------:R-:W-:Y:S05]  /*0310*/  WARPSYNC.ALL ;  /* 0x0000000000007948 */ /* 0x000fea0003800000 */
[----:B------:R-:W0:Y:S02]  /*0320*/  LDC.64 R2, c[0x0][0x388] ;  /* 0x0000e200ff027b82 */ /* 0x000e240000000a00 */
[----:B0-----:R-:W-:-:S05]  /*0330*/  IMAD.WIDE R2, R7, 0x4, R2 ;  /* 0x0000000407027825 */ /* 0x001fca00078e0202 */
[----:B------:R-:W-:Y:S01]  /*0340*/  STG.E desc[UR4][R2.64], R9 ;  /* 0x0000000902007986 */ /* 0x000fe2000c101904 */
[----:B------:R-:W-:Y:S05]  /*0350*/  EXIT ;  /* 0x000000000000794d */ /* 0x000fea0003800000 */
.L_x_5:
[----:B------:R-:W-:-:S00]  /*0360*/  BRA `(.L_x_5) ;  /* 0xfffffffc00fc7947 */ /* 0x000fc0000383ffff */
[----:B------:R-:W-:-:S00]  /*0370*/  NOP ;  /* 0x0000000000007918 */ /* 0x000fc00000000000 */
        /* <DEDUP_REMOVED lines=8> */
.L_x_6:


//--------------------- .nv.shared.reserved.0     --------------------------
	.section	.nv.shared.reserved.0,"aw",@nobits
	.weak		__nv_reservedSMEM_offset_0_alias
	.size		__nv_reservedSMEM_offset_0_alias, 0, 64
	.other		__nv_reservedSMEM_offset_0_alias,@"STO_CUDA_RESERVED_SHARED STV_DEFAULT"
__nv_reservedSMEM_offset_0_alias:
	.zero		0
	.zero		64


//--------------------- .nv.global                --------------------------
	.section	.nv.global,"aw",@nobits
.nv.global:
	.type		_ZN34_INTERNAL_0257f3dc_4_k_cu_9285224d4cuda3std3__48in_placeE,@object
	.size		_ZN34_INTERNAL_0257f3dc_4_k_cu_9285224d4cuda3std3__48in_placeE,(_ZN34_INTERNAL_0257f3dc_4_k_cu_9285224d4cuda3std6ranges3__45__cpo8distanceE - _ZN34_INTERNAL_0257f3dc_4_k_cu_9285224d4cuda3std3__48in_placeE)
_ZN34_INTERNAL_0257f3dc_4_k_cu_9285224d4cuda3std3__48in_placeE:
	.zero		1
	.type		_ZN34_INTERNAL_0257f3dc_4_k_cu_9285224d4cuda3std6ranges3__45__cpo8distanceE,@object
	.size		_ZN34_INTERNAL_0257f3dc_4_k_cu_9285224d4cuda3std6ranges3__45__cpo8distanceE,(_ZN34_INTERNAL_0257f3dc_4_k_cu_9285224d4cuda3std3__45__cpo6cbeginE - _ZN34_INTERNAL_0257f3dc_4_k_cu_9285224d4cuda3std6ranges3__45__cpo8distanceE)
_ZN34_INTERNAL_0257f3dc_4_k_cu_9285224d4cuda3std6ranges3__45__cpo8distanceE:
	.zero		1
	.type		_ZN34_INTERNAL_0257f3dc_4_k_cu_9285224d4cuda3std3__45__cpo6cbeginE,@object
	.size		_ZN34_INTERNAL_0257f3dc_4_k_cu_9285224d4cuda3std3__45__cpo6cbeginE,(_ZN34_INTERNAL_0257f3dc_4_k_cu_9285224d4cuda3std6ranges3__45__cpo7advanceE - _ZN34_INTERNAL_0257f3dc_4_k_cu_9285224d4cuda3std3__45__cpo6cbeginE)
_ZN34_INTERNAL_0257f3dc_4_k_cu_9285224d4cuda3std3__45__cpo6cbeginE:
	.zero		1
	.type		_ZN34_INTERNAL_0257f3dc_4_k_cu_9285224d4cuda3std6ranges3__45__cpo7advanceE,@object
	.size		_ZN34_INTERNAL_0257f3dc_4_k_cu_9285224d4cuda3std6ranges3__45__cpo7advanceE,(_ZN34_INTERNAL_0257f3dc_4_k_cu_9285224d4cuda3std3__45__cpo7crbeginE - _ZN34_INTERNAL_0257f3dc_4_k_cu_9285224d4cuda3std6ranges3__45__cpo7advanceE)
_ZN34_INTERNAL_0257f3dc_4_k_cu_9285224d4cuda3std6ranges3__45__cpo7advanceE:
	.zero		1
	.type		_ZN34_INTERNAL_0257f3dc_4_k_cu_9285224d4cuda3std3__45__cpo7crbeginE,@object
	.size		_ZN34_INTERNAL_0257f3dc_4_k_cu_9285224d4cuda3std3__45__cpo7crbeginE,(_ZN34_INTERNAL_0257f3dc_4_k_cu_9285224d4cuda3std6ranges3__45__cpo4dataE - _ZN34_INTERNAL_0257f3dc_4_k_cu_9285224d4cuda3std3__45__cpo7crbeginE)
_ZN34_INTERNAL_0257f3dc_4_k_cu_9285224d4cuda3std3__45__cpo7crbeginE:
	.zero		1
	.type		_ZN34_INTERNAL_0257f3dc_4_k_cu_9285224d4cuda3std6ranges3__45__cpo4dataE,@object
	.size		_ZN34_INTERNAL_0257f3dc_4_k_cu_9285224d4cuda3std6ranges3__45__cpo4dataE,(_ZN34_INTERNAL_0257f3dc_4_k_cu_9285224d4cuda3std6ranges3__45__cpo5beginE - _ZN34_INTERNAL_0257f3dc_4_k_cu_9285224d4cuda3std6ranges3__45__cpo4dataE)
_ZN34_INTERNAL_0257f3dc_4_k_cu_9285224d4cuda3std6ranges3__45__cpo4dataE:
	.zero		1
	.type		_ZN34_INTERNAL_0257f3dc_4_k_cu_9285224d4cuda3std6ranges3__45__cpo5beginE,@object
	.size		_ZN34_INTERNAL_0257f3dc_4_k_cu_9285224d4cuda3std6ranges3__45__cpo5beginE,(_ZN34_INTERNAL_0257f3dc_4_k_cu_9285224d4cuda3std3__436_GLOBAL__N__0257f3dc_4_k_cu_9285224d6ignoreE - _ZN34_INTERNAL_0257f3dc_4_k_cu_9285224d4cuda3std6ranges3__45__cpo5beginE)
_ZN34_INTERNAL_0257f3dc_4_k_cu_9285224d4cuda3std6ranges3__45__cpo5beginE:
	.zero		1
	.type		_ZN34_INTERNAL_0257f3dc_4_k_cu_9285224d4cuda3std3__436_GLOBAL__N__0257f3dc_4_k_cu_9285224d6ignoreE,@object
	.size		_ZN34_INTERNAL_0257f3dc_4_k_cu_9285224d4cuda3std3__436_GLOBAL__N__0257f3dc_4_k_cu_9285224d6ignoreE,(_ZN34_INTERNAL_0257f3dc_4_k_cu_9285224d4cuda3std6ranges3__45__cpo4sizeE - _ZN34_INTERNAL_0257f3dc_4_k_cu_9285224d4cuda3std3__436_GLOBAL__N__0257f3dc_4_k_cu_9285224d6ignoreE)
_ZN34_INTERNAL_0257f3dc_4_k_cu_9285224d4cuda3std3__436_GLOBAL__N__0257f3dc_4_k_cu_9285224d6ignoreE:
	.zero		1
	.type		_ZN34_INTERNAL_0257f3dc_4_k_cu_9285224d4cuda3std6ranges3__45__cpo4sizeE,@object
	.size		_ZN34_INTERNAL_0257f3dc_4_k_cu_9285224d4cuda3std6ranges3__45__cpo4sizeE,(_ZN34_INTERNAL_0257f3dc_4_k_cu_9285224d4cuda3std3__45__cpo5beginE - _ZN34_INTERNAL_0257f3dc_4_k_cu_9285224d4cuda3std6ranges3__45__cpo4sizeE)
_ZN34_INTERNAL_0257f3dc_4_k_cu_9285224d4cuda3std6ranges3__45__cpo4sizeE:
	.zero		1
	.type		_ZN34_INTERNAL_0257f3dc_4_k_cu_9285224d4cuda3std3__45__cpo5beginE,@object
	.size		_ZN34_INTERNAL_0257f3dc_4_k_cu_9285224d4cuda3std3__45__cpo5beginE,(_ZN34_INTERNAL_0257f3dc_4_k_cu_9285224d4cuda3std6ranges3__45__cpo6cbeginE - _ZN34_INTERNAL_0257f3dc_4_k_cu_9285224d4cuda3std3__45__cpo5beginE)
_ZN34_INTERNAL_0257f3dc_4_k_cu_9285224d4cuda3std3__45__cpo5beginE:
	.zero		1
	.type		_ZN34_INTERNAL_0257f3dc_4_k_cu_9285224d4cuda3std6ranges3__45__cpo6cbeginE,@object
	.size		_ZN34_INTERNAL_0257f3dc_4_k_cu_9285224d4cuda3std6ranges3__45__cpo6cbeginE,(_ZN34_INTERNAL_0257f3dc_4_k_cu_9285224d4cuda3std3__45__cpo6rbeginE - _ZN34_INTERNAL_0257f3dc_4_k_cu_9285224d4cuda3std6ranges3__45__cpo6cbeginE)
_ZN34_INTERNAL_0257f3dc_4_k_cu_9285224d4cuda3std6ranges3__45__cpo6cbeginE:
	.zero		1
	.type		_ZN34_INTERNAL_0257f3dc_4_k_cu_9285224d4cuda3std3__45__cpo6rbeginE,@object
	.size		_ZN34_INTERNAL_0257f3dc_4_k_cu_9285224d4cuda3std3__45__cpo6rbeginE,(_ZN34_INTERNAL_0257f3dc_4_k_cu_9285224d4cuda3std6ranges3__45__cpo4nextE - _ZN34_INTERNAL_0257f3dc_4_k_cu_9285224d4cuda3std3__45__cpo6rbeginE)
_ZN34_INTERNAL_0257f3dc_4_k_cu_9285224d4cuda3std3__45__cpo6rbeginE:
	.zero		1
	.type		_ZN34_INTERNAL_0257f3dc_4_k_cu_9285224d4cuda3std6ranges3__45__cpo4nextE,@object
	.size		_ZN34_INTERNAL_0257f3dc_4_k_cu_9285224d4cuda3std6ranges3__45__cpo4nextE,(_ZN34_INTERNAL_0257f3dc_4_k_cu_9285224d4cuda3std6ranges3__45__cpo4swapE - _ZN34_INTERNAL_0257f3dc_4_k_cu_9285224d4cuda3std6ranges3__45__cpo4nextE)
_ZN34_INTERNAL_0257f3dc_4_k_cu_9285224d4cuda3std6ranges3__45__cpo4nextE:
	.zero		1
	.type		_ZN34_INTERNAL_0257f3dc_4_k_cu_9285224d4cuda3std6ranges3__45__cpo4swapE,@object
	.size		_ZN34_INTERNAL_0257f3dc_4_k_cu_9285224d4cuda3std6ranges3__45__cpo4swapE,(_ZN34_INTERNAL_0257f3dc_4_k_cu_9285224d4cuda3std3__420unreachable_sentinelE - _ZN34_INTERNAL_0257f3dc_4_k_cu_9285224d4cuda3std6ranges3__45__cpo4swapE)
_ZN34_INTERNAL_0257f3dc_4_k_cu_9285224d4cuda3std6ranges3__45__cpo4swapE:
	.zero		1
	.type		_ZN34_INTERNAL_0257f3dc_4_k_cu_9285224d4cuda3std3__420unreachable_sentinelE,@object
	.size		_ZN34_INTERNAL_0257f3dc_4_k_cu_9285224d4cuda3std3__420unreachable_sentinelE,(_ZN34_INTERNAL_0257f3dc_4_k_cu_9285224d6thrust24THRUST_300001_SM_1000_NS6system6detail10sequential3seqE - _ZN34_INTERNAL_0257f3dc_4_k_cu_9285224d4cuda3std3__420unreachable_sentinelE)
_ZN34_INTERNAL_0257f3dc_4_k_cu_9285224d4cuda3std3__420unreachable_sentinelE:
	.zero		1
	.type		_ZN34_INTERNAL_0257f3dc_4_k_cu_9285224d6thrust24THRUST_300001_SM_1000_NS6system6detail10sequential3seqE,@object
	.size		_ZN34_INTERNAL_0257f3dc_4_k_cu_9285224d6thrust24THRUST_300001_SM_1000_NS6system6detail10sequential3seqE,(_ZN34_INTERNAL_0257f3dc_4_k_cu_9285224d4cuda3std3__45__cpo4cendE - _ZN34_INTERNAL_0257f3dc_4_k_cu_9285224d6thrust24THRUST_300001_SM_1000_NS6system6detail10sequential3seqE)
_ZN34_INTERNAL_0257f3dc_4_k_cu_9285224d6thrust24THRUST_300001_SM_1000_NS6system6detail10sequential3seqE:
	.zero		1
	.type		_ZN34_INTERNAL_0257f3dc_4_k_cu_9285224d4cuda3std3__45__cpo4cendE,@object
	.size		_ZN34_INTERNAL_0257f3dc_4_k_cu_9285224d4cuda3std3__45__cpo4cendE,(_ZN34_INTERNAL_0257f3dc_4_k_cu_9285224d4cuda3std6ranges3__45__cpo9iter_swapE - _ZN34_INTERNAL_0257f3dc_4_k_cu_9285224d4cuda3std3__45__cpo4cendE)
_ZN34_INTERNAL_0257f3dc_4_k_cu_9285224d4cuda3std3__45__cpo4cendE:
	.zero		1
	.type		_ZN34_INTERNAL_0257f3dc_4_k_cu_9285224d4cuda3std6ranges3__45__cpo9iter_swapE,@object
	.size		_ZN34_INTERNAL_0257f3dc_4_k_cu_9285224d4cuda3std6ranges3__45__cpo9iter_swapE,(_ZN34_INTERNAL_0257f3dc_4_k_cu_9285224d4cuda3std3__45__cpo5crendE - _ZN34_INTERNAL_0257f3dc_4_k_cu_9285224d4cuda3std6ranges3__45__cpo9iter_swapE)
_ZN34_INTERNAL_0257f3dc_4_k_cu_9285224d4cuda3std6ranges3__45__cpo9iter_swapE:
	.zero		1
	.type		_ZN34_INTERNAL_0257f3dc_4_k_cu_9285224d4cuda3std3__45__cpo5crendE,@object
	.size		_ZN34_INTERNAL_0257f3dc_4_k_cu_9285224d4cuda3std3__45__cpo5crendE,(_ZN34_INTERNAL_0257f3dc_4_k_cu_9285224d4cuda3std6ranges3__45__cpo5cdataE - _ZN34_INTERNAL_0257f3dc_4_k_cu_9285224d4cuda3std3__45__cpo5crendE)
_ZN34_INTERNAL_0257f3dc_4_k_cu_9285224d4cuda3std3__45__cpo5crendE:
	.zero		1
	.type		_ZN34_INTERNAL_0257f3dc_4_k_cu_9285224d4cuda3std6ranges3__45__cpo5cdataE,@object
	.size		_ZN34_INTERNAL_0257f3dc_4_k_cu_9285224d4cuda3std6ranges3__45__cpo5cdataE,(_ZN34_INTERNAL_0257f3dc_4_k_cu_9285224d4cuda3std6ranges3__45__cpo3endE - _ZN34_INTERNAL_0257f3dc_4_k_cu_9285224d4cuda3std6ranges3__45__cpo5cdataE)
_ZN34_INTERNAL_0257f3dc_4_k_cu_9285224d4cuda3std6ranges3__45__cpo5cdataE:
	.zero		1
	.type		_ZN34_INTERNAL_0257f3dc_4_k_cu_9285224d4cuda3std6ranges3__45__cpo3endE,@object
	.size		_ZN34_INTERNAL_0257f3dc_4_k_cu_9285224d4cuda3std6ranges3__45__cpo3endE,(_ZN34_INTERNAL_0257f3dc_4_k_cu_9285224d4cuda3std3__419piecewise_constructE - _ZN34_INTERNAL_0257f3dc_4_k_cu_9285224d4cuda3std6ranges3__45__cpo3endE)
_ZN34_INTERNAL_0257f3dc_4_k_cu_9285224d4cuda3std6ranges3__45__cpo3endE:
	.zero		1
	.type		_ZN34_INTERNAL_0257f3dc_4_k_cu_9285224d4cuda3std3__419piecewise_constructE,@object
	.size		_ZN34_INTERNAL_0257f3dc_4_k_cu_9285224d4cuda3std3__419piecewise_constructE,(_ZN34_INTERNAL_0257f3dc_4_k_cu_9285224d4cuda3std6ranges3__45__cpo5ssizeE - _ZN34_INTERNAL_0257f3dc_4_k_cu_9285224d4cuda3std3__419piecewise_constructE)
_ZN34_INTERNAL_0257f3dc_4_k_cu_9285224d4cuda3std3__419piecewise_constructE:
	.zero		1
	.type		_ZN34_INTERNAL_0257f3dc_4_k_cu_9285224d4cuda3std6ranges3__45__cpo5ssizeE,@object
	.size		_ZN34_INTERNAL_0257f3dc_4_k_cu_9285224d4cuda3std6ranges3__45__cpo5ssizeE,(_ZN34_INTERNAL_0257f3dc_4_k_cu_9285224d4cuda3std3__45__cpo3endE - _ZN34_INTERNAL_0257f3dc_4_k_cu_9285224d4cuda3std6ranges3__45__cpo5ssizeE)
_ZN34_INTERNAL_0257f3dc_4_k_cu_9285224d4cuda3std6ranges3__45__cpo5ssizeE:
	.zero		1
	.type		_ZN34_INTERNAL_0257f3dc_4_k_cu_9285224d4cuda3std3__45__cpo3endE,@object
	.size		_ZN34_INTERNAL_0257f3dc_4_k_cu_9285224d4cuda3std3__45__cpo3endE,(_ZN34_INTERNAL_0257f3dc_4_k_cu_9285224d4cuda3std6ranges3__45__cpo4cendE - _ZN34_INTERNAL_0257f3dc_4_k_cu_9285224d4cuda3std3__45__cpo3endE)
_ZN34_INTERNAL_0257f3dc_4_k_cu_9285224d4cuda3std3__45__cpo3endE:
	.zero		1
	.type		_ZN34_INTERNAL_0257f3dc_4_k_cu_9285224d4cuda3std6ranges3__45__cpo4cendE,@object
	.size		_ZN34_INTERNAL_0257f3dc_4_k_cu_9285224d4cuda3std6ranges3__45__cpo4cendE,(_ZN34_INTERNAL_0257f3dc_4_k_cu_9285224d4cuda3std3__45__cpo4rendE - _ZN34_INTERNAL_0257f3dc_4_k_cu_9285224d4cuda3std6ranges3__45__cpo4cendE)
_ZN34_INTERNAL_0257f3dc_4_k_cu_9285224d4cuda3std6ranges3__45__cpo4cendE:
	.zero		1
	.type		_ZN34_INTERNAL_0257f3dc_4_k_cu_9285224d4cuda3std3__45__cpo4rendE,@object
	.size		_ZN34_INTERNAL_0257f3dc_4_k_cu_9285224d4cuda3std3__45__cpo4rendE,(_ZN34_INTERNAL_0257f3dc_4_k_cu_9285224d4cuda3std6ranges3__45__cpo4prevE - _ZN34_INTERNAL_0257f3dc_4_k_cu_9285224d4cuda3std3__45__cpo4rendE)
_ZN34_INTERNAL_0257f3dc_4_k_cu_9285224d4cuda3std3__45__cpo4rendE:
	.zero		1
	.type		_ZN34_INTERNAL_0257f3dc_4_k_cu_9285224d4cuda3std6ranges3__45__cpo4prevE,@object
	.size		_ZN34_INTERNAL_0257f3dc_4_k_cu_9285224d4cuda3std6ranges3__45__cpo4prevE,(_ZN34_INTERNAL_0257f3dc_4_k_cu_9285224d4cuda3std6ranges3__45__cpo9iter_moveE - _ZN34_INTERNAL_0257f3dc_4_k_cu_9285224d4cuda3std6ranges3__45__cpo4prevE)
_ZN34_INTERNAL_0257f3dc_4_k_cu_9285224d4cuda3std6ranges3__45__cpo4prevE:
	.zero		1
	.type		_ZN34_INTERNAL_0257f3dc_4_k_cu_9285224d4cuda3std6ranges3__45__cpo9iter_moveE,@object
	.size		_ZN34_INTERNAL_0257f3dc_4_k_cu_9285224d4cuda3std6ranges3__45__cpo9iter_moveE,(.L_13 - _ZN34_INTERNAL_0257f3dc_4_k_cu_9285224d4cuda3std6ranges3__45__cpo9iter_moveE)
_ZN34_INTERNAL_0257f3dc_4_k_cu_9285224d4cuda3std6ranges3__45__cpo9iter_moveE:
	.zero		1
.L_13:


//--------------------- .nv.constant0._Z28taco_binarySearchBeforeBlockPiS_iiii --------------------------
	.section	.nv.constant0._Z28taco_binarySearchBeforeBlockPiS_iiii,"a",@progbits
	.sectionflags	@""
	.align	4
.nv.constant0._Z28taco_binarySearchBeforeBlockPiS_iiii:
	.zero		928


//--------------------- SYMBOLS --------------------------

	.type		.nv.reservedSmem.offset0,@object
	.size		.nv.reservedSmem.offset0,0x4
